	.headerflags	@"EF_CUDA_TEXMODE_UNIFIED EF_CUDA_64BIT_ADDRESS EF_CUDA_ACCELERATORS EF_CUDA_SM90 EF_CUDA_VIRTUAL_SM(EF_CUDA_SM90)"
	.elftype	@"ET_EXEC"


//--------------------- .nv.info                  --------------------------
	.section	.nv.info,"",@"SHT_CUDA_INFO"
	.align	4


	//----- nvinfo : EIATTR_REGCOUNT
	.align		4
        /*0000*/ 	.byte	0x04, 0x2f
        /*0002*/ 	.short	(.L_3 - .L_2)
	.align		4
.L_2:
        /*0004*/ 	.word	index@(triton_poi_fused__native_batch_norm_legit_no_training_relu_43)
        /*0008*/ 	.word	0x00000020


	//----- nvinfo : EIATTR_MIN_STACK_SIZE
	.align		4
.L_3:
        /*000c*/ 	.byte	0x04, 0x12
        /*000e*/ 	.short	(.L_5 - .L_4)
	.align		4
.L_4:
        /*0010*/ 	.word	index@(triton_poi_fused__native_batch_norm_legit_no_training_relu_43)
        /*0014*/ 	.word	0x00000000


	//----- nvinfo : EIATTR_FRAME_SIZE
	.align		4
.L_5:
        /*0018*/ 	.byte	0x04, 0x11
        /*001a*/ 	.short	(.L_7 - .L_6)
	.align		4
.L_6:
        /*001c*/ 	.word	index@(triton_poi_fused__native_batch_norm_legit_no_training_relu_43)
        /*0020*/ 	.word	0x00000000


	//----- nvinfo : EIATTR_MIN_STACK_SIZE
	.align		4
.L_7:
        /*0024*/ 	.byte	0x04, 0x12
        /*0026*/ 	.short	(.L_9 - .L_8)
	.align		4
.L_8:
        /*0028*/ 	.word	index@(triton_poi_fused__native_batch_norm_legit_no_training_relu_43)
        /*002c*/ 	.word	0x00000000
.L_9:


//--------------------- .nv.info.triton_poi_fused__native_batch_norm_legit_no_training_relu_43 --------------------------
	.section	.nv.info.triton_poi_fused__native_batch_norm_legit_no_training_relu_43,"",@"SHT_CUDA_INFO"
	.sectionflags	@""
	.align	4


	//----- nvinfo : EIATTR_CUDA_API_VERSION
	.align		4
        /*0000*/ 	.byte	0x04, 0x37
        /*0002*/ 	.short	(.L_11 - .L_10)
.L_10:
        /*0004*/ 	.word	0x0000007c


	//----- nvinfo : EIATTR_KPARAM_INFO
	.align		4
.L_11:
        /*0008*/ 	.byte	0x04, 0x17
        /*000a*/ 	.short	(.L_13 - .L_12)
.L_12:
        /*000c*/ 	.word	0x00000000
        /*0010*/ 	.short	0x0007
        /*0012*/ 	.short	0x0034
        /*0014*/ 	.byte	0x00, 0xf0, 0x11, 0x00


	//----- nvinfo : EIATTR_KPARAM_INFO
	.align		4
.L_13:
        /*0018*/ 	.byte	0x04, 0x17
        /*001a*/ 	.short	(.L_15 - .L_14)
.L_14:
        /*001c*/ 	.word	0x00000000
        /*0020*/ 	.short	0x0006
        /*0022*/ 	.short	0x0030
        /*0024*/ 	.byte	0x00, 0xf0, 0x11, 0x00


	//----- nvinfo : EIATTR_KPARAM_INFO
	.align		4
.L_15:
        /*0028*/ 	.byte	0x04, 0x17
        /*002a*/ 	.short	(.L_17 - .L_16)
.L_16:
        /*002c*/ 	.word	0x00000000
        /*0030*/ 	.short	0x0005
        /*0032*/ 	.short	0x0028
        /*0034*/ 	.byte	0x00, 0xf4, 0x21, 0x00


	//----- nvinfo : EIATTR_KPARAM_INFO
	.align		4
.L_17:
        /*0038*/ 	.byte	0x04, 0x17
        /*003a*/ 	.short	(.L_19 - .L_18)
.L_18:
        /*003c*/ 	.word	0x00000000
        /*0040*/ 	.short	0x0004
        /*0042*/ 	.short	0x0020
        /*0044*/ 	.byte	0x00, 0xf4, 0x21, 0x00


	//----- nvinfo : EIATTR_KPARAM_INFO
	.align		4
.L_19:
        /*0048*/ 	.byte	0x04, 0x17
        /*004a*/ 	.short	(.L_21 - .L_20)
.L_20:
        /*004c*/ 	.word	0x00000000
        /*0050*/ 	.short	0x0003
        /*0052*/ 	.short	0x0018
        /*0054*/ 	.byte	0x00, 0xf4, 0x21, 0x00


	//----- nvinfo : EIATTR_KPARAM_INFO
	.align		4
.L_21:
        /*0058*/ 	.byte	0x04, 0x17
        /*005a*/ 	.short	(.L_23 - .L_22)
.L_22:
        /*005c*/ 	.word	0x00000000
        /*0060*/ 	.short	0x0002
        /*0062*/ 	.short	0x0010
        /*0064*/ 	.byte	0x00, 0xf4, 0x21, 0x00


	//----- nvinfo : EIATTR_KPARAM_INFO
	.align		4
.L_23:
        /*0068*/ 	.byte	0x04, 0x17
        /*006a*/ 	.short	(.L_25 - .L_24)
.L_24:
        /*006c*/ 	.word	0x00000000
        /*0070*/ 	.short	0x0001
        /*0072*/ 	.short	0x0008
        /*0074*/ 	.byte	0x00, 0xf4, 0x21, 0x00


	//----- nvinfo : EIATTR_KPARAM_INFO
	.align		4
.L_25:
        /*0078*/ 	.byte	0x04, 0x17
        /*007a*/ 	.short	(.L_27 - .L_26)
.L_26:
        /*007c*/ 	.word	0x00000000
        /*0080*/ 	.short	0x0000
        /*0082*/ 	.short	0x0000
        /*0084*/ 	.byte	0x00, 0xf4, 0x21, 0x00


	//----- nvinfo : EIATTR_SPARSE_MMA_MASK
	.align		4
.L_27:
        /*0088*/ 	.byte	0x03, 0x50
        /*008a*/ 	.short	0x0000


	//----- nvinfo : EIATTR_MAXREG_COUNT
	.align		4
        /*008c*/ 	.byte	0x03, 0x1b
        /*008e*/ 	.short	0x00ff


	//----- nvinfo : EIATTR_EXIT_INSTR_OFFSETS
	.align		4
        /*0090*/ 	.byte	0x04, 0x1c
        /*0092*/ 	.short	(.L_29 - .L_28)


	//   ....[0]....
.L_28:
        /*0094*/ 	.word	0x00000bd0


	//   ....[1]....
        /*0098*/ 	.word	0x00000ca0


	//----- nvinfo : EIATTR_REQNTID
	.align		4
.L_29:
        /*009c*/ 	.byte	0x04, 0x10
        /*009e*/ 	.short	(.L_31 - .L_30)
.L_30:
        /*00a0*/ 	.word	0x00000080
        /*00a4*/ 	.word	0x00000001
        /*00a8*/ 	.word	0x00000001


	//----- nvinfo : EIATTR_CBANK_PARAM_SIZE
	.align		4
.L_31:
        /*00ac*/ 	.byte	0x03, 0x19
        /*00ae*/ 	.short	0x0038


	//----- nvinfo : EIATTR_PARAM_CBANK
	.align		4
        /*00b0*/ 	.byte	0x04, 0x0a
        /*00b2*/ 	.short	(.L_33 - .L_32)
	.align		4
.L_32:
        /*00b4*/ 	.word	index@(.nv.constant0.triton_poi_fused__native_batch_norm_legit_no_training_relu_43)
        /*00b8*/ 	.short	0x0210
        /*00ba*/ 	.short	0x0038


	//----- nvinfo : EIATTR_SW_WAR
	.align		4
.L_33:
        /*00bc*/ 	.byte	0x04, 0x36
        /*00be*/ 	.short	(.L_35 - .L_34)
.L_34:
        /*00c0*/ 	.word	0x00000008
.L_35:


//--------------------- .nv.callgraph             --------------------------
	.section	.nv.callgraph,"",@"SHT_CUDA_CALLGRAPH"
	.align	4
	.sectionentsize	8
	.align		4
        /*0000*/ 	.word	0x00000000
	.align		4
        /*0004*/ 	.word	0xffffffff
	.align		4
        /*0008*/ 	.word	0x00000000
	.align		4
        /*000c*/ 	.word	0xfffffffe
	.align		4
        /*0010*/ 	.word	0x00000000
	.align		4
        /*0014*/ 	.word	0xfffffffd
	.align		4
        /*0018*/ 	.word	0x00000000
	.align		4
        /*001c*/ 	.word	0xfffffffc


//--------------------- .nv.constant4             --------------------------
	.section	.nv.constant4,"a",@progbits
	.align	8
	.align		8
.nv.constant4:
        /*0000*/ 	.dword	_$_str
	.align		8
        /*0008*/ 	.dword	_$_str_$_2


//--------------------- .text.triton_poi_fused__native_batch_norm_legit_no_training_relu_43 --------------------------
	.section	.text.triton_poi_fused__native_batch_norm_legit_no_training_relu_43,"ax",@progbits
	.sectionflags	@"SHF_BARRIERS=1"
	.align	128
        .global         triton_poi_fused__native_batch_norm_legit_no_training_relu_43
        .type           triton_poi_fused__native_batch_norm_legit_no_training_relu_43,@function
        .size           triton_poi_fused__native_batch_norm_legit_no_training_relu_43,(.L_x_1 - triton_poi_fused__native_batch_norm_legit_no_training_relu_43)
        .other          triton_poi_fused__native_batch_norm_legit_no_training_relu_43,@"STO_CUDA_ENTRY STV_DEFAULT"
triton_poi_fused__native_batch_norm_legit_no_training_relu_43:
.text.triton_poi_fused__native_batch_norm_legit_no_training_relu_43:
[----:B------:R-:W0:Y:S01]  /*0000*/  LDC R1, c[0x0][0x28] ;  /* 0x00000a00ff017b82 */ /* 0x000e220000000800 */
[----:B------:R-:W1:Y:S07]  /*0010*/  S2R R2, SR_CTAID.Y ;  /* 0x0000000000027919 */ /* 0x000e6e0000002600 */
[----:B------:R-:W2:Y:S01]  /*0020*/  LDC.64 R8, c[0x0][0x220] ;  /* 0x00008800ff087b82 */ /* 0x000ea20000000a00 */
[----:B------:R-:W-:Y:S01]  /*0030*/  CS2R R6, SRZ ;  /* 0x0000000000067805 */ /* 0x000fe2000001ff00 */
[----:B------:R-:W-:Y:S01]  /*0040*/  ULDC.64 UR6, c[0x0][0x208] ;  /* 0x0000820000067ab9 */ /* 0x000fe20000000a00 */
[----:B------:R-:W3:Y:S01]  /*0050*/  S2R R10, SR_TID.X ;  /* 0x00000000000a7919 */ /* 0x000ee20000002100 */
[----:B------:R-:W4:Y:S04]  /*0060*/  S2R R11, SR_CTAID.X ;  /* 0x00000000000b7919 */ /* 0x000f280000002500 */
[----:B------:R-:W5:Y:S08]  /*0070*/  LDC.64 R24, c[0x0][0x210] ;  /* 0x00008400ff187b82 */ /* 0x000f700000000a00 */
[----:B------:R-:W4:Y:S01]  /*0080*/  LDC.64 R26, c[0x0][0x218] ;  /* 0x00008600ff1a7b82 */ /* 0x000f220000000a00 */
[----:B-1----:R-:W-:-:S02]  /*0090*/  IMAD.SHL.U32 R2, R2, 0x20, RZ ;  /* 0x0000002002027824 */ /* 0x002fc400078e00ff */
[----:B---3--:R-:W-:-:S05]  /*00a0*/  IMAD.SHL.U32 R3, R10, 0x4, RZ ;  /* 0x000000040a037824 */ /* 0x008fca00078e00ff */
[----:B------:R-:W-:-:S04]  /*00b0*/  LOP3.LUT R20, R2, 0x1c, R3, 0xf8, !PT ;  /* 0x0000001c02147812 */ /* 0x000fc800078ef803 */
[C---:B------:R-:W-:Y:S01]  /*00c0*/  ISETP.GE.AND P0, PT, R20.reuse, 0x500, PT ;  /* 0x000005001400780c */ /* 0x040fe20003f06270 */
[----:B------:R-:W-:-:S05]  /*00d0*/  IMAD.HI R0, R20, 0x66666667, RZ ;  /* 0x6666666714007827 */ /* 0x000fca00078e02ff */
[----:B------:R-:W-:-:S04]  /*00e0*/  SHF.R.U32.HI R5, RZ, 0x1f, R0 ;  /* 0x0000001fff057819 */ /* 0x000fc80000011600 */
[----:B------:R-:W-:Y:S02]  /*00f0*/  LEA.HI.SX32 R13, R0, R5, 0x19 ;  /* 0x00000005000d7211 */ /* 0x000fe400078fcaff */
[----:B------:R-:W-:-:S03]  /*0100*/  CS2R R4, SRZ ;  /* 0x0000000000047805 */ /* 0x000fc6000001ff00 */
[----:B------:R-:W-:-:S04]  /*0110*/  IMAD R20, R13, -0x140, R20 ;  /* 0xfffffec00d147824 */ /* 0x000fc800078e0214 */
[----:B--2---:R-:W-:-:S05]  /*0120*/  IMAD.WIDE R8, R20, 0x4, R8 ;  /* 0x0000000414087825 */ /* 0x004fca00078e0208 */
[----:B------:R1:W2:Y:S01]  /*0130*/  @!P0 LDG.E.EL.128 R4, desc[UR6][R8.64] ;  /* 0x0000000608048981 */ /* 0x0002a2000c2e1d00 */
[----:B------:R-:W-:Y:S01]  /*0140*/  SHF.R.U32.HI R21, RZ, 0x3, R10 ;  /* 0x00000003ff157819 */ /* 0x000fe2000001160a */
[----:B----4-:R-:W-:Y:S01]  /*0150*/  IMAD.SHL.U32 R0, R11, 0x20, RZ ;  /* 0x000000200b007824 */ /* 0x010fe200078e00ff */
[----:B------:R-:W-:Y:S01]  /*0160*/  CS2R R14, SRZ ;  /* 0x00000000000e7805 */ /* 0x000fe2000001ff00 */
[----:B------:R-:W-:Y:S01]  /*0170*/  IMAD R13, R13, 0xf500, R20 ;  /* 0x0000f5000d0d7824 */ /* 0x000fe200078e0214 */
[----:B------:R-:W-:Y:S02]  /*0180*/  SGXT.U32 R21, R21, 0x4 ;  /* 0x000000041515781a */ /* 0x000fe40000000000 */
[----:B------:R-:W-:Y:S01]  /*0190*/  CS2R R18, SRZ ;  /* 0x0000000000127805 */ /* 0x000fe2000001ff00 */
[----:B0-----:R-:W-:Y:S01]  /*01a0*/  IMAD.WIDE R26, R20, 0x4, R26 ;  /* 0x00000004141a7825 */ /* 0x001fe200078e021a */
[----:B------:R-:W-:Y:S02]  /*01b0*/  LOP3.LUT R10, R0, R21, RZ, 0xfc, !PT ;  /* 0x00000015000a7212 */ /* 0x000fe400078efcff */
[----:B-1----:R-:W-:-:S02]  /*01c0*/  CS2R R8, SRZ ;  /* 0x0000000000087805 */ /* 0x002fc4000001ff00 */
[----:B------:R-:W-:Y:S02]  /*01d0*/  LOP3.LUT R11, R0, 0x10, R21, 0xfe, !PT ;  /* 0x00000010000b7812 */ /* 0x000fe400078efe15 */
[C---:B------:R-:W-:Y:S01]  /*01e0*/  ISETP.LT.AND P1, PT, R10.reuse, 0xc4, !P0 ;  /* 0x000000c40a00780c */ /* 0x040fe20004721270 */
[--C-:B------:R-:W-:Y:S01]  /*01f0*/  IMAD R23, R10, 0x140, R13.reuse ;  /* 0x000001400a177824 */ /* 0x100fe200078e020d */
[C---:B------:R-:W-:Y:S01]  /*0200*/  ISETP.LT.AND P2, PT, R11.reuse, 0xc4, !P0 ;  /* 0x000000c40b00780c */ /* 0x040fe20004741270 */
[----:B------:R-:W-:Y:S01]  /*0210*/  IMAD R17, R11, 0x140, R13 ;  /* 0x000001400b117824 */ /* 0x000fe200078e020d */
[----:B------:R-:W-:Y:S01]  /*0220*/  CS2R R10, SRZ ;  /* 0x00000000000a7805 */ /* 0x000fe2000001ff00 */
[----:B-----5:R-:W-:Y:S01]  /*0230*/  IMAD.WIDE R22, R23, 0x4, R24 ;  /* 0x0000000417167825 */ /* 0x020fe200078e0218 */
[----:B------:R-:W-:-:S03]  /*0240*/  CS2R R12, SRZ ;  /* 0x00000000000c7805 */ /* 0x000fc6000001ff00 */
[----:B------:R-:W-:Y:S01]  /*0250*/  IMAD.WIDE R24, R17, 0x4, R24 ;  /* 0x0000000411187825 */ /* 0x000fe200078e0218 */
[----:B------:R-:W-:Y:S02]  /*0260*/  CS2R R16, SRZ ;  /* 0x0000000000107805 */ /* 0x000fe4000001ff00 */
[----:B------:R0:W3:Y:S04]  /*0270*/  @!P0 LDG.E.EL.128 R12, desc[UR6][R26.64] ;  /* 0x000000061a0c8981 */ /* 0x0000e8000c2e1d00 */
[----:B------:R1:W3:Y:S04]  /*0280*/  @P1 LDG.E.EL.128 R8, desc[UR6][R22.64] ;  /* 0x0000000616081981 */ /* 0x0002e8000c2e1d00 */
[----:B------:R4:W5:Y:S01]  /*0290*/  @P2 LDG.E.EL.128 R16, desc[UR6][R24.64] ;  /* 0x0000000618102981 */ /* 0x000962000c2e1d00 */
[----:B0-----:R-:W0:Y:S01]  /*02a0*/  LDC.64 R26, c[0x0][0x228] ;  /* 0x00008a00ff1a7b82 */ /* 0x001e220000000a00 */
[----:B--2---:R-:W-:-:S04]  /*02b0*/  FADD R4, R4, 0.0010000000474974513054 ;  /* 0x3a83126f04047421 */ /* 0x004fc80000000000 */
[----:B------:R-:W2:Y:S01]  /*02c0*/  MUFU.SQRT R28, R4 ;  /* 0x00000004001c7308 */ /* 0x000ea20000002000 */
[----:B-1----:R-:W-:Y:S01]  /*02d0*/  FADD R23, R7, 0.0010000000474974513054 ;  /* 0x3a83126f07177421 */ /* 0x002fe20000000000 */
[----:B------:R-:W-:Y:S01]  /*02e0*/  FADD R6, R6, 0.0010000000474974513054 ;  /* 0x3a83126f06067421 */ /* 0x000fe20000000000 */
[----:B------:R-:W-:-:S05]  /*02f0*/  FADD R5, R5, 0.0010000000474974513054 ;  /* 0x3a83126f05057421 */ /* 0x000fca0000000000 */
[----:B----4-:R-:W1:Y:S01]  /*0300*/  MUFU.SQRT R24, R6 ;  /* 0x0000000600187308 */ /* 0x010e620000002000 */
[----:B--2---:R-:W-:-:S07]  /*0310*/  FSETP.GT.AND P6, PT, R28, 8.50705917302346158658e+37, PT ;  /* 0x7e8000001c00780b */ /* 0x004fce0003fc4000 */
[----:B------:R-:W2:Y:S01]  /*0320*/  MUFU.SQRT R23, R23 ;  /* 0x0000001700177308 */ /* 0x000ea20000002000 */
[----:B------:R-:W-:Y:S01]  /*0330*/  FSETP.GEU.AND P1, PT, R28, 1.175494350822287508e-38, PT ;  /* 0x008000001c00780b */ /* 0x000fe20003f2e000 */
[----:B------:R-:W-:-:S06]  /*0340*/  IMAD.MOV.U32 R7, RZ, RZ, 0x3e800000 ;  /* 0x3e800000ff077424 */ /* 0x000fcc00078e00ff */
[----:B------:R4:W0:Y:S01]  /*0350*/  MUFU.SQRT R29, R5 ;  /* 0x00000005001d7308 */ /* 0x0008220000002000 */
[----:B-1----:R-:W-:Y:S01]  /*0360*/  FSETP.GT.AND P4, PT, R24, 8.50705917302346158658e+37, PT ;  /* 0x7e8000001800780b */ /* 0x002fe20003f84000 */
[----:B------:R-:W-:Y:S01]  /*0370*/  @P6 FMUL R28, R28, 0.25 ;  /* 0x3e8000001c1c6820 */ /* 0x000fe20000400000 */
[----:B----4-:R-:W-:Y:S02]  /*0380*/  FSEL R5, R7, 1, P6 ;  /* 0x3f80000007057808 */ /* 0x010fe40003000000 */
[----:B--2---:R-:W-:Y:S01]  /*0390*/  FSETP.GT.AND P6, PT, R23, 8.50705917302346158658e+37, PT ;  /* 0x7e8000001700780b */ /* 0x004fe20003fc4000 */
[----:B------:R-:W-:Y:S01]  /*03a0*/  @!P1 FMUL R28, R28, 16777216 ;  /* 0x4b8000001c1c9820 */ /* 0x000fe20000400000 */
[----:B------:R-:W-:Y:S01]  /*03b0*/  FSETP.GEU.AND P5, PT, R24, 1.175494350822287508e-38, PT ;  /* 0x008000001800780b */ /* 0x000fe20003fae000 */
[----:B------:R-:W-:Y:S01]  /*03c0*/  @!P1 FMUL R5, R5, 16777216 ;  /* 0x4b80000005059820 */ /* 0x000fe20000400000 */
[----:B0-----:R-:W-:Y:S02]  /*03d0*/  FSETP.GT.AND P2, PT, R29, 8.50705917302346158658e+37, PT ;  /* 0x7e8000001d00780b */ /* 0x001fe40003f44000 */
[----:B------:R-:W-:-:S02]  /*03e0*/  FSETP.GEU.AND P1, PT, R23, 1.175494350822287508e-38, PT ;  /* 0x008000001700780b */ /* 0x000fc40003f2e000 */
[----:B------:R-:W-:Y:S01]  /*03f0*/  FSETP.GEU.AND P3, PT, R29, 1.175494350822287508e-38, PT ;  /* 0x008000001d00780b */ /* 0x000fe20003f6e000 */
[C---:B---3--:R-:W-:Y:S01]  /*0400*/  FADD R22, -R12.reuse, R8 ;  /* 0x000000080c167221 */ /* 0x048fe20000000100 */
[----:B-----5:R-:W-:Y:S01]  /*0410*/  FADD R16, -R12, R16 ;  /* 0x000000100c107221 */ /* 0x020fe20000000100 */
[----:B------:R-:W-:Y:S01]  /*0420*/  @P4 FMUL R24, R24, 0.25 ;  /* 0x3e80000018184820 */ /* 0x000fe20000400000 */
[----:B------:R-:W-:Y:S01]  /*0430*/  FADD R12, -R13, R9 ;  /* 0x000000090d0c7221 */ /* 0x000fe20000000100 */
[----:B------:R-:W-:Y:S01]  /*0440*/  @P6 FMUL R23, R23, 0.25 ;  /* 0x3e80000017176820 */ /* 0x000fe20000400000 */
[----:B------:R-:W0:Y:S01]  /*0450*/  LDC.64 R8, c[0x0][0x230] ;  /* 0x00008c00ff087b82 */ /* 0x000e220000000a00 */
[----:B------:R-:W-:Y:S02]  /*0460*/  @!P5 FMUL R24, R24, 16777216 ;  /* 0x4b8000001818d820 */ /* 0x000fe40000400000 */
[----:B------:R-:W-:Y:S02]  /*0470*/  @P2 FMUL R29, R29, 0.25 ;  /* 0x3e8000001d1d2820 */ /* 0x000fe40000400000 */
[----:B------:R-:W-:-:S02]  /*0480*/  @!P1 FMUL R23, R23, 16777216 ;  /* 0x4b80000017179820 */ /* 0x000fc40000400000 */
[----:B------:R-:W-:Y:S01]  /*0490*/  @!P3 FMUL R29, R29, 16777216 ;  /* 0x4b8000001d1db820 */ /* 0x000fe20000400000 */
[----:B------:R-:W1:Y:S01]  /*04a0*/  MUFU.RCP R6, R28 ;  /* 0x0000001c00067308 */ /* 0x000e620000001000 */
[----:B------:R-:W-:Y:S01]  /*04b0*/  FADD R17, -R13, R17 ;  /* 0x000000110d117221 */ /* 0x000fe20000000100 */
[C---:B------:R-:W-:Y:S01]  /*04c0*/  FADD R13, -R14.reuse, R10 ;  /* 0x0000000a0e0d7221 */ /* 0x040fe20000000100 */
[----:B------:R-:W-:-:S05]  /*04d0*/  FADD R18, -R14, R18 ;  /* 0x000000120e127221 */ /* 0x000fca0000000100 */
[----:B------:R2:W3:Y:S01]  /*04e0*/  MUFU.RCP R4, R29 ;  /* 0x0000001d00047308 */ /* 0x0004e20000001000 */
[----:B------:R-:W-:Y:S01]  /*04f0*/  FADD R14, -R15, R11 ;  /* 0x0000000b0f0e7221 */ /* 0x000fe20000000100 */
[----:B------:R-:W-:-:S06]  /*0500*/  FSEL R25, R7, 1, P2 ;  /* 0x3f80000007197808 */ /* 0x000fcc0001000000 */
[----:B------:R-:W4:Y:S01]  /*0510*/  MUFU.RCP R24, R24 ;  /* 0x0000001800187308 */ /* 0x000f220000001000 */
[----:B------:R-:W-:-:S07]  /*0520*/  FSEL R11, R7, 1, P4 ;  /* 0x3f800000070b7808 */ /* 0x000fce0002000000 */
[----:B------:R-:W5:Y:S01]  /*0530*/  MUFU.RCP R23, R23 ;  /* 0x0000001700177308 */ /* 0x000f620000001000 */
[----:B------:R-:W-:Y:S01]  /*0540*/  FSEL R10, R7, 1, P6 ;  /* 0x3f800000070a7808 */ /* 0x000fe20003000000 */
[----:B------:R-:W-:Y:S01]  /*0550*/  @!P3 FMUL R25, R25, 16777216 ;  /* 0x4b8000001919b820 */ /* 0x000fe20000400000 */
[----:B------:R-:W-:-:S03]  /*0560*/  @!P5 FMUL R11, R11, 16777216 ;  /* 0x4b8000000b0bd820 */ /* 0x000fc60000400000 */
[----:B------:R-:W-:Y:S01]  /*0570*/  @!P1 FMUL R10, R10, 16777216 ;  /* 0x4b8000000a0a9820 */ /* 0x000fe20000400000 */
[----:B------:R-:W-:Y:S01]  /*0580*/  FADD R19, -R15, R19 ;  /* 0x000000130f137221 */ /* 0x000fe20000000100 */
[----:B--2---:R-:W-:-:S04]  /*0590*/  IMAD.WIDE R28, R20, 0x4, R26 ;  /* 0x00000004141c7825 */ /* 0x004fc800078e021a */
[----:B-1----:R-:W-:Y:S01]  /*05a0*/  FMUL R15, R6, R5 ;  /* 0x00000005060f7220 */ /* 0x002fe20000400000 */
[----:B---3--:R-:W-:Y:S01]  /*05b0*/  FMUL R25, R4, R25 ;  /* 0x0000001904197220 */ /* 0x008fe20000400000 */
[----:B----4-:R-:W-:Y:S01]  /*05c0*/  FMUL R24, R24, R11 ;  /* 0x0000000b18187220 */ /* 0x010fe20000400000 */
[----:B0-----:R-:W-:Y:S01]  /*05d0*/  IMAD.WIDE R26, R20, 0x4, R8 ;  /* 0x00000004141a7825 */ /* 0x001fe200078e0208 */
[----:B------:R-:W-:Y:S02]  /*05e0*/  CS2R R4, SRZ ;  /* 0x0000000000047805 */ /* 0x000fe4000001ff00 */
[----:B------:R-:W-:Y:S01]  /*05f0*/  CS2R R6, SRZ ;  /* 0x0000000000067805 */ /* 0x000fe2000001ff00 */
[----:B-----5:R-:W-:Y:S01]  /*0600*/  FMUL R23, R23, R10 ;  /* 0x0000000a17177220 */ /* 0x020fe20000400000 */
[----:B------:R-:W-:Y:S02]  /*0610*/  CS2R R8, SRZ ;  /* 0x0000000000087805 */ /* 0x000fe4000001ff00 */
[----:B------:R-:W-:-:S02]  /*0620*/  CS2R R10, SRZ ;  /* 0x00000000000a7805 */ /* 0x000fc4000001ff00 */
[----:B------:R-:W2:Y:S04]  /*0630*/  @!P0 LDG.E.EL.128 R4, desc[UR6][R28.64] ;  /* 0x000000061c048981 */ /* 0x000ea8000c2e1d00 */
[----:B------:R0:W2:Y:S01]  /*0640*/  @!P0 LDG.E.EL.128 R8, desc[UR6][R26.64] ;  /* 0x000000061a088981 */ /* 0x0000a2000c2e1d00 */
[----:B------:R-:W0:Y:S01]  /*0650*/  S2R R20, SR_TID.X ;  /* 0x0000000000147919 */ /* 0x000e220000002100 */
[----:B------:R-:W1:Y:S01]  /*0660*/  S2UR UR5, SR_CgaCtaId ;  /* 0x00000000000579c3 */ /* 0x000e620000008800 */
[C---:B------:R-:W-:Y:S01]  /*0670*/  FMUL R17, R25.reuse, R17 ;  /* 0x0000001119117220 */ /* 0x040fe20000400000 */
[----:B------:R-:W-:Y:S01]  /*0680*/  FMUL R12, R25, R12 ;  /* 0x0000000c190c7220 */ /* 0x000fe20000400000 */
[C---:B------:R-:W-:Y:S01]  /*0690*/  FMUL R25, R15.reuse, R16 ;  /* 0x000000100f197220 */ /* 0x040fe20000400000 */
[----:B------:R-:W-:Y:S01]  /*06a0*/  UMOV UR4, 0x400 ;  /* 0x0000040000047882 */ /* 0x000fe20000000000 */
[----:B------:R-:W-:Y:S01]  /*06b0*/  FMUL R15, R15, R22 ;  /* 0x000000160f0f7220 */ /* 0x000fe20000400000 */
[----:B------:R-:W-:Y:S01]  /*06c0*/  FMUL R13, R24, R13 ;  /* 0x0000000d180d7220 */ /* 0x000fe20000400000 */
[----:B------:R-:W-:Y:S01]  /*06d0*/  FMUL R14, R23, R14 ;  /* 0x0000000e170e7220 */ /* 0x000fe20000400000 */
[----:B-1----:R-:W-:Y:S01]  /*06e0*/  UPRMT UR4, UR5, 0x654, UR4 ;  /* 0x0000065405047896 */ /* 0x002fe20008000004 */
[----:B0-----:R-:W-:-:S04]  /*06f0*/  SHF.L.U32 R26, R20, 0x7, RZ ;  /* 0x00000007141a7819 */ /* 0x001fc800000006ff */
[----:B------:R-:W-:-:S04]  /*0700*/  LOP3.LUT R16, R26, 0x380, RZ, 0xc0, !PT ;  /* 0x000003801a107812 */ /* 0x000fc800078ec0ff */
[C---:B------:R-:W-:Y:S02]  /*0710*/  LOP3.LUT R22, R16.reuse, 0x20, RZ, 0xfc, !PT ;  /* 0x0000002010167812 */ /* 0x040fe400078efcff */
[C---:B------:R-:W-:Y:S02]  /*0720*/  LOP3.LUT R26, R16.reuse, 0x40, RZ, 0xfc, !PT ;  /* 0x00000040101a7812 */ /* 0x040fe400078efcff */
[----:B------:R-:W-:Y:S02]  /*0730*/  LOP3.LUT R27, R16, 0x60, RZ, 0xfc, !PT ;  /* 0x00000060101b7812 */ /* 0x000fe400078efcff */
[----:B------:R-:W-:-:S04]  /*0740*/  SHF.R.U32.HI R20, RZ, 0x1, R20 ;  /* 0x00000001ff147819 */ /* 0x000fc80000011614 */
[----:B------:R-:W-:Y:S02]  /*0750*/  LOP3.LUT R20, R20, 0x3c, RZ, 0xc0, !PT ;  /* 0x0000003c14147812 */ /* 0x000fe400078ec0ff */
[----:B------:R-:W-:Y:S01]  /*0760*/  LOP3.LUT R0, R0, 0x1c, R3, 0xf8, !PT ;  /* 0x0000001c00007812 */ /* 0x000fe200078ef803 */
[-CC-:B--2---:R-:W-:Y:S01]  /*0770*/  FFMA R15, R15, R4.reuse, R8.reuse ;  /* 0x000000040f0f7223 */ /* 0x184fe20000000008 */
[----:B------:R-:W-:Y:S01]  /*0780*/  FFMA R4, R25, R4, R8 ;  /* 0x0000000419047223 */ /* 0x000fe20000000008 */
[C---:B------:R-:W-:Y:S02]  /*0790*/  LOP3.LUT R25, R16.reuse, R21, RZ, 0xfc, !PT ;  /* 0x0000001510197212 */ /* 0x040fe400078efcff */
[----:B------:R-:W-:Y:S01]  /*07a0*/  LEA.HI R8, R16, UR4, RZ, 0x1d ;  /* 0x0000000410087c11 */ /* 0x000fe2000f8fe8ff */
[----:B------:R-:W-:Y:S01]  /*07b0*/  FFMA R12, R12, R5, R9 ;  /* 0x000000050c0c7223 */ /* 0x000fe20000000009 */
[----:B------:R-:W-:Y:S01]  /*07c0*/  LEA.HI R16, R22, UR4, RZ, 0x1d ;  /* 0x0000000416107c11 */ /* 0x000fe2000f8fe8ff */
[--C-:B------:R-:W-:Y:S01]  /*07d0*/  FFMA R13, R13, R6, R10.reuse ;  /* 0x000000060d0d7223 */ /* 0x100fe2000000000a */
[----:B------:R-:W-:Y:S01]  /*07e0*/  LEA.HI R22, R26, UR4, RZ, 0x1d ;  /* 0x000000041a167c11 */ /* 0x000fe2000f8fe8ff */
[----:B------:R-:W-:Y:S01]  /*07f0*/  FFMA R14, R14, R7, R11 ;  /* 0x000000070e0e7223 */ /* 0x000fe2000000000b */
[----:B------:R-:W-:Y:S01]  /*0800*/  LEA.HI R26, R27, UR4, RZ, 0x1d ;  /* 0x000000041b1a7c11 */ /* 0x000fe2000f8fe8ff */
[----:B------:R-:W-:Y:S01]  /*0810*/  FMUL R27, R24, R18 ;  /* 0x00000012181b7220 */ /* 0x000fe20000400000 */
[----:B------:R-:W-:Y:S01]  /*0820*/  FMUL R18, R23, R19 ;  /* 0x0000001317127220 */ /* 0x000fe20000400000 */
[----:B------:R-:W-:Y:S01]  /*0830*/  FSETP.GEU.AND P3, PT, R15, RZ, PT ;  /* 0x000000ff0f00720b */ /* 0x000fe20003f6e000 */
[----:B------:R-:W-:Y:S01]  /*0840*/  FFMA R17, R17, R5, R9 ;  /* 0x0000000511117223 */ /* 0x000fe20000000009 */
[----:B------:R-:W-:Y:S01]  /*0850*/  FSETP.GEU.AND P2, PT, R12, RZ, PT ;  /* 0x000000ff0c00720b */ /* 0x000fe20003f4e000 */
[----:B------:R-:W-:Y:S01]  /*0860*/  FFMA R27, R27, R6, R10 ;  /* 0x000000061b1b7223 */ /* 0x000fe2000000000a */
[----:B------:R-:W-:Y:S01]  /*0870*/  FSETP.GEU.AND P1, PT, R13, RZ, PT ;  /* 0x000000ff0d00720b */ /* 0x000fe20003f2e000 */
[----:B------:R-:W-:Y:S01]  /*0880*/  FFMA R18, R18, R7, R11 ;  /* 0x0000000712127223 */ /* 0x000fe2000000000b */
[----:B------:R-:W-:Y:S01]  /*0890*/  FSETP.GEU.AND P0, PT, R14, RZ, PT ;  /* 0x000000ff0e00720b */ /* 0x000fe20003f0e000 */
[----:B------:R-:W-:Y:S01]  /*08a0*/  IMAD R8, R25, 0x4, R8 ;  /* 0x0000000419087824 */ /* 0x000fe200078e0208 */
[----:B------:R-:W-:Y:S01]  /*08b0*/  FSEL R15, R15, RZ, P3 ;  /* 0x000000ff0f0f7208 */ /* 0x000fe20001800000 */
[----:B------:R-:W-:Y:S01]  /*08c0*/  IMAD R16, R25, 0x4, R16 ;  /* 0x0000000419107824 */ /* 0x000fe200078e0210 */
[----:B------:R-:W-:-:S02]  /*08d0*/  FSEL R5, R12, RZ, P2 ;  /* 0x000000ff0c057208 */ /* 0x000fc40001000000 */
[----:B------:R-:W-:Y:S01]  /*08e0*/  FSETP.GEU.AND P3, PT, R4, RZ, PT ;  /* 0x000000ff0400720b */ /* 0x000fe20003f6e000 */
[----:B------:R-:W-:Y:S01]  /*08f0*/  IMAD R22, R25, 0x4, R22 ;  /* 0x0000000419167824 */ /* 0x000fe200078e0216 */
[----:B------:R-:W-:Y:S02]  /*0900*/  FSEL R13, R13, RZ, P1 ;  /* 0x000000ff0d0d7208 */ /* 0x000fe40000800000 */
[----:B------:R-:W-:Y:S02]  /*0910*/  FSETP.GEU.AND P2, PT, R17, RZ, PT ;  /* 0x000000ff1100720b */ /* 0x000fe40003f4e000 */
[----:B------:R-:W-:Y:S02]  /*0920*/  FSEL R14, R14, RZ, P0 ;  /* 0x000000ff0e0e7208 */ /* 0x000fe40000000000 */
[----:B------:R-:W-:Y:S02]  /*0930*/  FSETP.GEU.AND P1, PT, R27, RZ, PT ;  /* 0x000000ff1b00720b */ /* 0x000fe40003f2e000 */
[----:B------:R-:W-:-:S02]  /*0940*/  LEA R25, R25, R26, 0x2 ;  /* 0x0000001a19197211 */ /* 0x000fc400078e10ff */
[----:B------:R-:W-:Y:S01]  /*0950*/  FSETP.GEU.AND P0, PT, R18, RZ, PT ;  /* 0x000000ff1200720b */ /* 0x000fe20003f0e000 */
[----:B------:R-:W-:Y:S01]  /*0960*/  STS [R8], R15 ;  /* 0x0000000f08007388 */ /* 0x000fe20000000800 */
[----:B------:R-:W-:Y:S02]  /*0970*/  FSEL R9, R4, RZ, P3 ;  /* 0x000000ff04097208 */ /* 0x000fe40001800000 */
[----:B------:R-:W-:Y:S01]  /*0980*/  FSEL R17, R17, RZ, P2 ;  /* 0x000000ff11117208 */ /* 0x000fe20001000000 */
[----:B------:R-:W-:Y:S01]  /*0990*/  STS [R16+0x80], R5 ;  /* 0x0000800510007388 */ /* 0x000fe20000000800 */
[----:B------:R-:W-:Y:S02]  /*09a0*/  FSEL R27, R27, RZ, P1 ;  /* 0x000000ff1b1b7208 */ /* 0x000fe40000800000 */
[----:B------:R-:W-:Y:S01]  /*09b0*/  FSEL R18, R18, RZ, P0 ;  /* 0x000000ff12127208 */ /* 0x000fe20000000000 */
[----:B------:R-:W-:Y:S04]  /*09c0*/  STS [R22+0x100], R13 ;  /* 0x0001000d16007388 */ /* 0x000fe80000000800 */
[----:B------:R-:W-:Y:S04]  /*09d0*/  STS [R25+0x180], R14 ;  /* 0x0001800e19007388 */ /* 0x000fe80000000800 */
[----:B------:R0:W-:Y:S04]  /*09e0*/  STS [R8+0x40], R9 ;  /* 0x0000400908007388 */ /* 0x0001e80000000800 */
[----:B------:R-:W-:Y:S04]  /*09f0*/  STS [R16+0xc0], R17 ;  /* 0x0000c01110007388 */ /* 0x000fe80000000800 */
[----:B------:R-:W-:Y:S01]  /*0a00*/  STS [R22+0x140], R27 ;  /* 0x0001401b16007388 */ /* 0x000fe20000000800 */
[----:B------:R-:W-:Y:S01]  /*0a10*/  LOP3.LUT R10, R3, 0x1fc, RZ, 0xc0, !PT ;  /* 0x000001fc030a7812 */ /* 0x000fe200078ec0ff */
[----:B------:R-:W-:Y:S01]  /*0a20*/  VIADD R7, R20, UR4 ;  /* 0x0000000414077c36 */ /* 0x000fe20008000000 */
[----:B------:R-:W-:Y:S01]  /*0a30*/  LOP3.LUT R11, R2, R21, RZ, 0xfc, !PT ;  /* 0x00000015020b7212 */ /* 0x000fe200078efcff */
[----:B------:R-:W-:Y:S01]  /*0a40*/  STS [R25+0x1c0], R18 ;  /* 0x0001c01219007388 */ /* 0x000fe20000000800 */
[----:B0-----:R-:W0:Y:S01]  /*0a50*/  LDC.64 R8, c[0x0][0x238] ;  /* 0x00008e00ff087b82 */ /* 0x001e220000000a00 */
[----:B------:R-:W-:-:S07]  /*0a60*/  IMAD R14, R10, 0x4, R7 ;  /* 0x000000040a0e7824 */ /* 0x000fce00078e0207 */
[----:B------:R-:W-:Y:S01]  /*0a70*/  BAR.SYNC.DEFER_BLOCKING 0x0 ;  /* 0x0000000000007b1d */ /* 0x000fe20000010000 */
[----:B------:R-:W-:-:S05]  /*0a80*/  IMAD.HI R12, R11, 0x66666667, RZ ;  /* 0x666666670b0c7827 */ /* 0x000fca00078e02ff */
[----:B------:R-:W-:Y:S01]  /*0a90*/  SHF.R.U32.HI R13, RZ, 0x1f, R12 ;  /* 0x0000001fff0d7819 */ /* 0x000fe2000001160c */
[----:B------:R-:W-:Y:S04]  /*0aa0*/  LDS R4, [R14] ;  /* 0x000000000e047984 */ /* 0x000fe80000000800 */
[----:B------:R-:W-:Y:S04]  /*0ab0*/  LDS R5, [R14+0x4] ;  /* 0x000004000e057984 */ /* 0x000fe80000000800 */
[----:B------:R-:W-:Y:S04]  /*0ac0*/  LDS R6, [R14+0x8] ;  /* 0x000008000e067984 */ /* 0x000fe80000000800 */
[----:B------:R-:W1:Y:S01]  /*0ad0*/  LDS R7, [R14+0xc] ;  /* 0x00000c000e077984 */ /* 0x000e620000000800 */
[----:B------:R-:W-:-:S02]  /*0ae0*/  LEA.HI.SX32 R12, R12, R13, 0x19 ;  /* 0x0000000d0c0c7211 */ /* 0x000fc400078fcaff */
[----:B------:R-:W-:Y:S02]  /*0af0*/  ISETP.GE.AND P0, PT, R0, 0xc4, PT ;  /* 0x000000c40000780c */ /* 0x000fe40003f06270 */
[----:B------:R-:W-:Y:S01]  /*0b00*/  LOP3.LUT R21, R2, 0x10, R21, 0xfe, !PT ;  /* 0x0000001002157812 */ /* 0x000fe200078efe15 */
[----:B------:R-:W-:Y:S01]  /*0b10*/  IMAD R3, R12, -0x140, R11 ;  /* 0xfffffec00c037824 */ /* 0x000fe200078e020b */
[----:B------:R-:W-:Y:S02]  /*0b20*/  LOP3.LUT R13, R10, 0x200, RZ, 0xfc, !PT ;  /* 0x000002000a0d7812 */ /* 0x000fe400078efcff */
[----:B------:R-:W-:Y:S01]  /*0b30*/  ISETP.LT.AND P1, PT, R11, 0x500, !P0 ;  /* 0x000005000b00780c */ /* 0x000fe20004721270 */
[----:B------:R-:W-:Y:S01]  /*0b40*/  IMAD R3, R3, 0xc4, R0 ;  /* 0x000000c403037824 */ /* 0x000fe200078e0200 */
[----:B------:R-:W-:Y:S02]  /*0b50*/  ISETP.LT.AND P0, PT, R21, 0x500, !P0 ;  /* 0x000005001500780c */ /* 0x000fe40004701270 */
[----:B------:R-:W-:Y:S01]  /*0b60*/  SHF.R.U32.HI R13, RZ, 0x3, R13 ;  /* 0x00000003ff0d7819 */ /* 0x000fe2000001160d */
[----:B------:R-:W-:-:S03]  /*0b70*/  IMAD R3, R12, 0x3d400, R3 ;  /* 0x0003d4000c037824 */ /* 0x000fc600078e0203 */
[----:B------:R-:W-:Y:S01]  /*0b80*/  LOP3.LUT R13, R13, 0x7c, RZ, 0xc0, !PT ;  /* 0x0000007c0d0d7812 */ /* 0x000fe200078ec0ff */
[----:B0-----:R-:W-:-:S03]  /*0b90*/  IMAD.WIDE R2, R3, 0x4, R8 ;  /* 0x0000000403027825 */ /* 0x001fc600078e0208 */
[----:B------:R-:W-:-:S05]  /*0ba0*/  IADD3 R13, R13, UR4, RZ ;  /* 0x000000040d0d7c10 */ /* 0x000fca000fffe0ff */
[----:B------:R-:W-:Y:S01]  /*0bb0*/  IMAD R13, R10, 0x4, R13 ;  /* 0x000000040a0d7824 */ /* 0x000fe200078e020d */
[----:B-1----:R0:W-:Y:S02]  /*0bc0*/  @P1 STG.E.128 desc[UR6][R2.64], R4 ;  /* 0x0000000402001986 */ /* 0x0021e4000c101d06 */
[----:B0-----:R-:W-:Y:S05]  /*0bd0*/  @!P0 EXIT ;  /* 0x000000000000894d */ /* 0x001fea0003800000 */
[----:B0-----:R-:W-:Y:S01]  /*0be0*/  LDS R4, [R13+0x800] ;  /* 0x000800000d047984 */ /* 0x001fe20000000800 */
[----:B------:R-:W-:-:S03]  /*0bf0*/  IMAD.HI R2, R21, 0x66666667, RZ ;  /* 0x6666666715027827 */ /* 0x000fc600078e02ff */
[----:B------:R-:W-:Y:S02]  /*0c00*/  LDS R5, [R13+0x804] ;  /* 0x000804000d057984 */ /* 0x000fe40000000800 */
[----:B------:R-:W-:Y:S02]  /*0c10*/  SHF.R.U32.HI R3, RZ, 0x1f, R2 ;  /* 0x0000001fff037819 */ /* 0x000fe40000011602 */
[----:B------:R-:W-:Y:S02]  /*0c20*/  LDS R6, [R13+0x808] ;  /* 0x000808000d067984 */ /* 0x000fe40000000800 */
[----:B------:R-:W-:Y:S02]  /*0c30*/  LEA.HI.SX32 R2, R2, R3, 0x19 ;  /* 0x0000000302027211 */ /* 0x000fe400078fcaff */
[----:B------:R-:W0:Y:S03]  /*0c40*/  LDS R7, [R13+0x80c] ;  /* 0x00080c000d077984 */ /* 0x000e260000000800 */
[----:B------:R-:W-:-:S04]  /*0c50*/  IMAD R21, R2, -0x140, R21 ;  /* 0xfffffec002157824 */ /* 0x000fc800078e0215 */
[----:B------:R-:W-:-:S04]  /*0c60*/  IMAD R21, R21, 0xc4, R0 ;  /* 0x000000c415157824 */ /* 0x000fc800078e0200 */
[----:B------:R-:W-:-:S04]  /*0c70*/  IMAD R21, R2, 0x3d400, R21 ;  /* 0x0003d40002157824 */ /* 0x000fc800078e0215 */
[----:B------:R-:W-:-:S05]  /*0c80*/  IMAD.WIDE R8, R21, 0x4, R8 ;  /* 0x0000000415087825 */ /* 0x000fca00078e0208 */
[----:B0-----:R-:W-:Y:S01]  /*0c90*/  STG.E.128 desc[UR6][R8.64], R4 ;  /* 0x0000000408007986 */ /* 0x001fe2000c101d06 */
[----:B------:R-:W-:Y:S05]  /*0ca0*/  EXIT ;  /* 0x000000000000794d */ /* 0x000fea0003800000 */
.L_x_0:
[----:B------:R-:W-:-:S00]  /*0cb0*/  BRA `(.L_x_0) ;  /* 0xfffffffc00fc7947 */ /* 0x000fc0000383ffff */
[----:B------:R-:W-:-:S00]  /*0cc0*/  NOP ;  /* 0x0000000000007918 */ /* 0x000fc00000000000 */
        /* <DEDUP_REMOVED lines=11> */
.L_x_1:


//--------------------- .nv.global.init           --------------------------
	.section	.nv.global.init,"aw",@progbits
.nv.global.init:
	.type		_$_str,@object
	.size		_$_str,(_$_str_$_2 - _$_str)
_$_str:
        /*0000*/ 	.byte	0x5f, 0x5f, 0x43, 0x55, 0x44, 0x41, 0x5f, 0x46, 0x54, 0x5a, 0x00
	.type		_$_str_$_2,@object
	.size		_$_str_$_2,(.L_1 - _$_str_$_2)
_$_str_$_2:
        /*000b*/ 	.byte	0x5f, 0x5f, 0x43, 0x55, 0x44, 0x41, 0x5f, 0x50, 0x52, 0x45, 0x43, 0x5f, 0x53, 0x51, 0x52, 0x54
        /*001b*/ 	.byte	0x00
.L_1:


//--------------------- .nv.shared.triton_poi_fused__native_batch_norm_legit_no_training_relu_43 --------------------------
	.section	.nv.shared.triton_poi_fused__native_batch_norm_legit_no_training_relu_43,"aw",@nobits
	.sectionflags	@""
	.align	16
	.zero		1024


//--------------------- .nv.constant0.triton_poi_fused__native_batch_norm_legit_no_training_relu_43 --------------------------
	.section	.nv.constant0.triton_poi_fused__native_batch_norm_legit_no_training_relu_43,"a",@progbits
	.sectionflags	@""
	.align	4
.nv.constant0.triton_poi_fused__native_batch_norm_legit_no_training_relu_43:
	.zero		584
